	.headerflags	@"EF_CUDA_TEXMODE_UNIFIED EF_CUDA_64BIT_ADDRESS EF_CUDA_ACCELERATORS EF_CUDA_SM90 EF_CUDA_VIRTUAL_SM(EF_CUDA_SM90)"
	.elftype	@"ET_EXEC"


//--------------------- .nv.info                  --------------------------
	.section	.nv.info,"",@"SHT_CUDA_INFO"
	.align	4


	//----- nvinfo : EIATTR_REGCOUNT
	.align		4
        /*0000*/ 	.byte	0x04, 0x2f
        /*0002*/ 	.short	(.L_3 - .L_2)
	.align		4
.L_2:
        /*0004*/ 	.word	index@(triton_poi_fused__native_batch_norm_legit_no_training_relu_2)
        /*0008*/ 	.word	0x00000013


	//----- nvinfo : EIATTR_MIN_STACK_SIZE
	.align		4
.L_3:
        /*000c*/ 	.byte	0x04, 0x12
        /*000e*/ 	.short	(.L_5 - .L_4)
	.align		4
.L_4:
        /*0010*/ 	.word	index@(triton_poi_fused__native_batch_norm_legit_no_training_relu_2)
        /*0014*/ 	.word	0x00000000


	//----- nvinfo : EIATTR_FRAME_SIZE
	.align		4
.L_5:
        /*0018*/ 	.byte	0x04, 0x11
        /*001a*/ 	.short	(.L_7 - .L_6)
	.align		4
.L_6:
        /*001c*/ 	.word	index@(triton_poi_fused__native_batch_norm_legit_no_training_relu_2)
        /*0020*/ 	.word	0x00000000


	//----- nvinfo : EIATTR_MIN_STACK_SIZE
	.align		4
.L_7:
        /*0024*/ 	.byte	0x04, 0x12
        /*0026*/ 	.short	(.L_9 - .L_8)
	.align		4
.L_8:
        /*0028*/ 	.word	index@(triton_poi_fused__native_batch_norm_legit_no_training_relu_2)
        /*002c*/ 	.word	0x00000000
.L_9:


//--------------------- .nv.info.triton_poi_fused__native_batch_norm_legit_no_training_relu_2 --------------------------
	.section	.nv.info.triton_poi_fused__native_batch_norm_legit_no_training_relu_2,"",@"SHT_CUDA_INFO"
	.sectionflags	@""
	.align	4


	//----- nvinfo : EIATTR_CUDA_API_VERSION
	.align		4
        /*0000*/ 	.byte	0x04, 0x37
        /*0002*/ 	.short	(.L_11 - .L_10)
.L_10:
        /*0004*/ 	.word	0x0000007c


	//----- nvinfo : EIATTR_KPARAM_INFO
	.align		4
.L_11:
        /*0008*/ 	.byte	0x04, 0x17
        /*000a*/ 	.short	(.L_13 - .L_12)
.L_12:
        /*000c*/ 	.word	0x00000000
        /*0010*/ 	.short	0x0006
        /*0012*/ 	.short	0x0030
        /*0014*/ 	.byte	0x00, 0xf0, 0x11, 0x00


	//----- nvinfo : EIATTR_KPARAM_INFO
	.align		4
.L_13:
        /*0018*/ 	.byte	0x04, 0x17
        /*001a*/ 	.short	(.L_15 - .L_14)
.L_14:
        /*001c*/ 	.word	0x00000000
        /*0020*/ 	.short	0x0005
        /*0022*/ 	.short	0x0028
        /*0024*/ 	.byte	0x00, 0xf4, 0x21, 0x00


	//----- nvinfo : EIATTR_KPARAM_INFO
	.align		4
.L_15:
        /*0028*/ 	.byte	0x04, 0x17
        /*002a*/ 	.short	(.L_17 - .L_16)
.L_16:
        /*002c*/ 	.word	0x00000000
        /*0030*/ 	.short	0x0004
        /*0032*/ 	.short	0x0020
        /*0034*/ 	.byte	0x00, 0xf4, 0x21, 0x00


	//----- nvinfo : EIATTR_KPARAM_INFO
	.align		4
.L_17:
        /*0038*/ 	.byte	0x04, 0x17
        /*003a*/ 	.short	(.L_19 - .L_18)
.L_18:
        /*003c*/ 	.word	0x00000000
        /*0040*/ 	.short	0x0003
        /*0042*/ 	.short	0x0018
        /*0044*/ 	.byte	0x00, 0xf4, 0x21, 0x00


	//----- nvinfo : EIATTR_KPARAM_INFO
	.align		4
.L_19:
        /*0048*/ 	.byte	0x04, 0x17
        /*004a*/ 	.short	(.L_21 - .L_20)
.L_20:
        /*004c*/ 	.word	0x00000000
        /*0050*/ 	.short	0x0002
        /*0052*/ 	.short	0x0010
        /*0054*/ 	.byte	0x00, 0xf4, 0x21, 0x00


	//----- nvinfo : EIATTR_KPARAM_INFO
	.align		4
.L_21:
        /*0058*/ 	.byte	0x04, 0x17
        /*005a*/ 	.short	(.L_23 - .L_22)
.L_22:
        /*005c*/ 	.word	0x00000000
        /*0060*/ 	.short	0x0001
        /*0062*/ 	.short	0x0008
        /*0064*/ 	.byte	0x00, 0xf4, 0x21, 0x00


	//----- nvinfo : EIATTR_KPARAM_INFO
	.align		4
.L_23:
        /*0068*/ 	.byte	0x04, 0x17
        /*006a*/ 	.short	(.L_25 - .L_24)
.L_24:
        /*006c*/ 	.word	0x00000000
        /*0070*/ 	.short	0x0000
        /*0072*/ 	.short	0x0000
        /*0074*/ 	.byte	0x00, 0xf4, 0x21, 0x00


	//----- nvinfo : EIATTR_SPARSE_MMA_MASK
	.align		4
.L_25:
        /*0078*/ 	.byte	0x03, 0x50
        /*007a*/ 	.short	0x0000


	//----- nvinfo : EIATTR_MAXREG_COUNT
	.align		4
        /*007c*/ 	.byte	0x03, 0x1b
        /*007e*/ 	.short	0x00ff


	//----- nvinfo : EIATTR_EXIT_INSTR_OFFSETS
	.align		4
        /*0080*/ 	.byte	0x04, 0x1c
        /*0082*/ 	.short	(.L_27 - .L_26)


	//   ....[0]....
.L_26:
        /*0084*/ 	.word	0x00000400


	//----- nvinfo : EIATTR_REQNTID
	.align		4
.L_27:
        /*0088*/ 	.byte	0x04, 0x10
        /*008a*/ 	.short	(.L_29 - .L_28)
.L_28:
        /*008c*/ 	.word	0x00000080
        /*0090*/ 	.word	0x00000001
        /*0094*/ 	.word	0x00000001


	//----- nvinfo : EIATTR_CBANK_PARAM_SIZE
	.align		4
.L_29:
        /*0098*/ 	.byte	0x03, 0x19
        /*009a*/ 	.short	0x0034


	//----- nvinfo : EIATTR_PARAM_CBANK
	.align		4
        /*009c*/ 	.byte	0x04, 0x0a
        /*009e*/ 	.short	(.L_31 - .L_30)
	.align		4
.L_30:
        /*00a0*/ 	.word	index@(.nv.constant0.triton_poi_fused__native_batch_norm_legit_no_training_relu_2)
        /*00a4*/ 	.short	0x0210
        /*00a6*/ 	.short	0x0034


	//----- nvinfo : EIATTR_SW_WAR
	.align		4
.L_31:
        /*00a8*/ 	.byte	0x04, 0x36
        /*00aa*/ 	.short	(.L_33 - .L_32)
.L_32:
        /*00ac*/ 	.word	0x00000008
.L_33:


//--------------------- .nv.callgraph             --------------------------
	.section	.nv.callgraph,"",@"SHT_CUDA_CALLGRAPH"
	.align	4
	.sectionentsize	8
	.align		4
        /*0000*/ 	.word	0x00000000
	.align		4
        /*0004*/ 	.word	0xffffffff
	.align		4
        /*0008*/ 	.word	0x00000000
	.align		4
        /*000c*/ 	.word	0xfffffffe
	.align		4
        /*0010*/ 	.word	0x00000000
	.align		4
        /*0014*/ 	.word	0xfffffffd
	.align		4
        /*0018*/ 	.word	0x00000000
	.align		4
        /*001c*/ 	.word	0xfffffffc


//--------------------- .nv.constant4             --------------------------
	.section	.nv.constant4,"a",@progbits
	.align	8
	.align		8
.nv.constant4:
        /*0000*/ 	.dword	_$_str
	.align		8
        /*0008*/ 	.dword	_$_str_$_2


//--------------------- .text.triton_poi_fused__native_batch_norm_legit_no_training_relu_2 --------------------------
	.section	.text.triton_poi_fused__native_batch_norm_legit_no_training_relu_2,"ax",@progbits
	.align	128
        .global         triton_poi_fused__native_batch_norm_legit_no_training_relu_2
        .type           triton_poi_fused__native_batch_norm_legit_no_training_relu_2,@function
        .size           triton_poi_fused__native_batch_norm_legit_no_training_relu_2,(.L_x_1 - triton_poi_fused__native_batch_norm_legit_no_training_relu_2)
        .other          triton_poi_fused__native_batch_norm_legit_no_training_relu_2,@"STO_CUDA_ENTRY STV_DEFAULT"
triton_poi_fused__native_batch_norm_legit_no_training_relu_2:
.text.triton_poi_fused__native_batch_norm_legit_no_training_relu_2:
[----:B------:R-:W-:Y:S01]  /*0000*/  LDC R1, c[0x0][0x28] ;  /* 0x00000a00ff017b82 */ /* 0x000fe20000000800 */
[----:B------:R-:W1:Y:S07]  /*0010*/  S2R R0, SR_TID.X ;  /* 0x0000000000007919 */ /* 0x000e6e0000002100 */
[----:B------:R-:W2:Y:S01]  /*0020*/  LDC.64 R10, c[0x0][0x220] ;  /* 0x00008800ff0a7b82 */ /* 0x000ea20000000a00 */
[----:B------:R-:W-:Y:S01]  /*0030*/  ULDC.64 UR4, c[0x0][0x208] ;  /* 0x0000820000047ab9 */ /* 0x000fe20000000a00 */
[----:B------:R-:W3:Y:S06]  /*0040*/  S2R R5, SR_CTAID.X ;  /* 0x0000000000057919 */ /* 0x000eec0000002500 */
[----:B------:R-:W4:Y:S08]  /*0050*/  LDC.64 R8, c[0x0][0x218] ;  /* 0x00008600ff087b82 */ /* 0x000f300000000a00 */
[----:B------:R-:W5:Y:S08]  /*0060*/  LDC.64 R14, c[0x0][0x230] ;  /* 0x00008c00ff0e7b82 */ /* 0x000f700000000a00 */
[----:B------:R-:W4:Y:S01]  /*0070*/  LDC.64 R12, c[0x0][0x228] ;  /* 0x00008a00ff0c7b82 */ /* 0x000f220000000a00 */
[----:B-1----:R-:W-:-:S02]  /*0080*/  SHF.L.U32 R0, R0, 0x2, RZ ;  /* 0x0000000200007819 */ /* 0x002fc400000006ff */
[----:B---3--:R-:W-:Y:S02]  /*0090*/  SHF.R.S32.HI R3, RZ, 0x16, R5 ;  /* 0x00000016ff037819 */ /* 0x008fe40000011405 */
[----:B------:R-:W-:Y:S02]  /*00a0*/  LOP3.LUT R0, R0, 0x1fc, RZ, 0xc0, !PT ;  /* 0x000001fc00007812 */ /* 0x000fe400078ec0ff */
[----:B------:R-:W-:Y:S02]  /*00b0*/  SGXT R3, R3, 0x1 ;  /* 0x000000010303781a */ /* 0x000fe40000000200 */
[----:B------:R-:W-:Y:S02]  /*00c0*/  LEA R0, R5, R0, 0x9 ;  /* 0x0000000005007211 */ /* 0x000fe400078e48ff */
[----:B------:R-:W1:Y:S02]  /*00d0*/  LDC.64 R4, c[0x0][0x210] ;  /* 0x00008400ff047b82 */ /* 0x000e640000000a00 */
[----:B------:R-:W-:-:S04]  /*00e0*/  LEA.HI R3, R3, R0, RZ, 0x6 ;  /* 0x0000000003037211 */ /* 0x000fc800078f30ff */
[--C-:B------:R-:W-:Y:S02]  /*00f0*/  SHF.R.S32.HI R2, RZ, 0x6, R3.reuse ;  /* 0x00000006ff027819 */ /* 0x100fe40000011403 */
[----:B------:R-:W-:-:S04]  /*0100*/  SHF.R.S32.HI R3, RZ, 0x1f, R3 ;  /* 0x0000001fff037819 */ /* 0x000fc80000011403 */
[----:B------:R-:W-:-:S04]  /*0110*/  LEA.HI R3, R3, R2, RZ, 0x8 ;  /* 0x0000000203037211 */ /* 0x000fc800078f40ff */
[----:B------:R-:W-:-:S04]  /*0120*/  LOP3.LUT R3, R3, 0xffffff00, RZ, 0xc0, !PT ;  /* 0xffffff0003037812 */ /* 0x000fc800078ec0ff */
[----:B------:R-:W-:-:S05]  /*0130*/  IADD3 R3, R2, -R3, RZ ;  /* 0x8000000302037210 */ /* 0x000fca0007ffe0ff */
[----:B--2---:R-:W-:-:S06]  /*0140*/  IMAD.WIDE R10, R3, 0x4, R10 ;  /* 0x00000004030a7825 */ /* 0x004fcc00078e020a */
[----:B------:R-:W2:Y:S01]  /*0150*/  LDG.E.EL R10, desc[UR4][R10.64] ;  /* 0x000000040a0a7981 */ /* 0x000ea2000c2e1900 */
[----:B-1----:R-:W-:-:S04]  /*0160*/  IMAD.WIDE R4, R0, 0x4, R4 ;  /* 0x0000000400047825 */ /* 0x002fc800078e0204 */
[C---:B----4-:R-:W-:Y:S02]  /*0170*/  IMAD.WIDE R8, R3.reuse, 0x4, R8 ;  /* 0x0000000403087825 */ /* 0x050fe400078e0208 */
[----:B------:R-:W3:Y:S02]  /*0180*/  LDG.E.128 R4, desc[UR4][R4.64] ;  /* 0x0000000404047981 */ /* 0x000ee4000c1e1d00 */
[C---:B-----5:R-:W-:Y:S02]  /*0190*/  IMAD.WIDE R14, R3.reuse, 0x4, R14 ;  /* 0x00000004030e7825 */ /* 0x060fe400078e020e */
[----:B------:R1:W3:Y:S02]  /*01a0*/  LDG.E.EL R2, desc[UR4][R8.64] ;  /* 0x0000000408027981 */ /* 0x0002e4000c2e1900 */
[----:B0-----:R-:W-:Y:S02]  /*01b0*/  IMAD.WIDE R12, R3, 0x4, R12 ;  /* 0x00000004030c7825 */ /* 0x001fe400078e020c */
[----:B------:R-:W4:Y:S04]  /*01c0*/  LDG.E.EL R14, desc[UR4][R14.64] ;  /* 0x000000040e0e7981 */ /* 0x000f28000c2e1900 */
[----:B------:R0:W4:Y:S01]  /*01d0*/  LDG.E.EL R3, desc[UR4][R12.64] ;  /* 0x000000040c037981 */ /* 0x000122000c2e1900 */
[----:B------:R-:W-:Y:S01]  /*01e0*/  HFMA2.MMA R16, -RZ, RZ, 1.625, 0 ;  /* 0x3e800000ff107435 */ /* 0x000fe200000001ff */
[----:B-1----:R-:W1:Y:S02]  /*01f0*/  LDC.64 R8, c[0x0][0x238] ;  /* 0x00008e00ff087b82 */ /* 0x002e640000000a00 */
[----:B-1----:R-:W-:-:S04]  /*0200*/  IMAD.WIDE R8, R0, 0x4, R8 ;  /* 0x0000000400087825 */ /* 0x002fc800078e0208 */
[----:B--2---:R-:W-:-:S04]  /*0210*/  FADD R10, R10, 9.9999997473787516356e-06 ;  /* 0x3727c5ac0a0a7421 */ /* 0x004fc80000000000 */
[----:B------:R-:W1:Y:S02]  /*0220*/  MUFU.SQRT R11, R10 ;  /* 0x0000000a000b7308 */ /* 0x000e640000002000 */
[C---:B-1----:R-:W-:Y:S02]  /*0230*/  FSETP.GT.AND P0, PT, R11.reuse, 8.50705917302346158658e+37, PT ;  /* 0x7e8000000b00780b */ /* 0x042fe40003f04000 */
[----:B------:R-:W-:-:S11]  /*0240*/  FSETP.GEU.AND P1, PT, R11, 1.175494350822287508e-38, PT ;  /* 0x008000000b00780b */ /* 0x000fd60003f2e000 */
[----:B------:R-:W-:-:S04]  /*0250*/  @P0 FMUL R11, R11, 0.25 ;  /* 0x3e8000000b0b0820 */ /* 0x000fc80000400000 */
[----:B------:R-:W-:-:S06]  /*0260*/  @!P1 FMUL R11, R11, 16777216 ;  /* 0x4b8000000b0b9820 */ /* 0x000fcc0000400000 */
[----:B------:R-:W1:Y:S01]  /*0270*/  MUFU.RCP R11, R11 ;  /* 0x0000000b000b7308 */ /* 0x000e620000001000 */
[----:B0-----:R-:W-:Y:S01]  /*0280*/  FSEL R12, R16, 1, P0 ;  /* 0x3f800000100c7808 */ /* 0x001fe20000000000 */
[----:B---3--:R-:W-:-:S04]  /*0290*/  FADD R13, R4, -R2 ;  /* 0x80000002040d7221 */ /* 0x008fc80000000000 */
[----:B------:R-:W-:Y:S01]  /*02a0*/  @!P1 FMUL R12, R12, 16777216 ;  /* 0x4b8000000c0c9820 */ /* 0x000fe20000400000 */
[--C-:B------:R-:W-:Y:S01]  /*02b0*/  FADD R5, R5, -R2.reuse ;  /* 0x8000000205057221 */ /* 0x100fe20000000000 */
[--C-:B------:R-:W-:Y:S01]  /*02c0*/  FADD R15, R6, -R2.reuse ;  /* 0x80000002060f7221 */ /* 0x100fe20000000000 */
[----:B------:R-:W-:Y:S01]  /*02d0*/  FADD R7, R7, -R2 ;  /* 0x8000000207077221 */ /* 0x000fe20000000000 */
[----:B-1----:R-:W-:-:S04]  /*02e0*/  FMUL R12, R11, R12 ;  /* 0x0000000c0b0c7220 */ /* 0x002fc80000400000 */
[C---:B------:R-:W-:Y:S01]  /*02f0*/  FMUL R13, R12.reuse, R13 ;  /* 0x0000000d0c0d7220 */ /* 0x040fe20000400000 */
[C---:B------:R-:W-:Y:S01]  /*0300*/  FMUL R5, R12.reuse, R5 ;  /* 0x000000050c057220 */ /* 0x040fe20000400000 */
[C---:B------:R-:W-:Y:S01]  /*0310*/  FMUL R15, R12.reuse, R15 ;  /* 0x0000000f0c0f7220 */ /* 0x040fe20000400000 */
[----:B------:R-:W-:Y:S01]  /*0320*/  FMUL R7, R12, R7 ;  /* 0x000000070c077220 */ /* 0x000fe20000400000 */
[C-C-:B----4-:R-:W-:Y:S01]  /*0330*/  FFMA R13, R3.reuse, R13, R14.reuse ;  /* 0x0000000d030d7223 */ /* 0x150fe2000000000e */
[C-C-:B------:R-:W-:Y:S01]  /*0340*/  FFMA R5, R3.reuse, R5, R14.reuse ;  /* 0x0000000503057223 */ /* 0x140fe2000000000e */
[C-C-:B------:R-:W-:Y:S01]  /*0350*/  FFMA R15, R3.reuse, R15, R14.reuse ;  /* 0x0000000f030f7223 */ /* 0x140fe2000000000e */
[----:B------:R-:W-:Y:S02]  /*0360*/  FFMA R7, R3, R7, R14 ;  /* 0x0000000703077223 */ /* 0x000fe4000000000e */
[----:B------:R-:W-:Y:S02]  /*0370*/  FSETP.GEU.AND P3, PT, R13, RZ, PT ;  /* 0x000000ff0d00720b */ /* 0x000fe40003f6e000 */
[----:B------:R-:W-:-:S02]  /*0380*/  FSETP.GEU.AND P2, PT, R5, RZ, PT ;  /* 0x000000ff0500720b */ /* 0x000fc40003f4e000 */
[----:B------:R-:W-:Y:S02]  /*0390*/  FSETP.GEU.AND P1, PT, R15, RZ, PT ;  /* 0x000000ff0f00720b */ /* 0x000fe40003f2e000 */
[----:B------:R-:W-:Y:S02]  /*03a0*/  FSETP.GEU.AND P0, PT, R7, RZ, PT ;  /* 0x000000ff0700720b */ /* 0x000fe40003f0e000 */
[----:B------:R-:W-:Y:S02]  /*03b0*/  SEL R4, R13, RZ, P3 ;  /* 0x000000ff0d047207 */ /* 0x000fe40001800000 */
[----:B------:R-:W-:Y:S02]  /*03c0*/  SEL R5, R5, RZ, P2 ;  /* 0x000000ff05057207 */ /* 0x000fe40001000000 */
[----:B------:R-:W-:Y:S02]  /*03d0*/  SEL R6, R15, RZ, P1 ;  /* 0x000000ff0f067207 */ /* 0x000fe40000800000 */
[----:B------:R-:W-:-:S05]  /*03e0*/  SEL R7, R7, RZ, P0 ;  /* 0x000000ff07077207 */ /* 0x000fca0000000000 */
[----:B------:R-:W-:Y:S01]  /*03f0*/  STG.E.128 desc[UR4][R8.64], R4 ;  /* 0x0000000408007986 */ /* 0x000fe2000c101d04 */
[----:B------:R-:W-:Y:S05]  /*0400*/  EXIT ;  /* 0x000000000000794d */ /* 0x000fea0003800000 */
.L_x_0:
[----:B------:R-:W-:-:S00]  /*0410*/  BRA `(.L_x_0) ;  /* 0xfffffffc00fc7947 */ /* 0x000fc0000383ffff */
[----:B------:R-:W-:-:S00]  /*0420*/  NOP ;  /* 0x0000000000007918 */ /* 0x000fc00000000000 */
        /* <DEDUP_REMOVED lines=13> */
.L_x_1:


//--------------------- .nv.global.init           --------------------------
	.section	.nv.global.init,"aw",@progbits
.nv.global.init:
	.type		_$_str,@object
	.size		_$_str,(_$_str_$_2 - _$_str)
_$_str:
        /*0000*/ 	.byte	0x5f, 0x5f, 0x43, 0x55, 0x44, 0x41, 0x5f, 0x46, 0x54, 0x5a, 0x00
	.type		_$_str_$_2,@object
	.size		_$_str_$_2,(.L_1 - _$_str_$_2)
_$_str_$_2:
        /*000b*/ 	.byte	0x5f, 0x5f, 0x43, 0x55, 0x44, 0x41, 0x5f, 0x50, 0x52, 0x45, 0x43, 0x5f, 0x53, 0x51, 0x52, 0x54
        /*001b*/ 	.byte	0x00
.L_1:


//--------------------- .nv.constant0.triton_poi_fused__native_batch_norm_legit_no_training_relu_2 --------------------------
	.section	.nv.constant0.triton_poi_fused__native_batch_norm_legit_no_training_relu_2,"a",@progbits
	.sectionflags	@""
	.align	4
.nv.constant0.triton_poi_fused__native_batch_norm_legit_no_training_relu_2:
	.zero		580
